	.headerflags	@"EF_CUDA_TEXMODE_UNIFIED EF_CUDA_64BIT_ADDRESS EF_CUDA_ACCELERATORS EF_CUDA_SM90 EF_CUDA_VIRTUAL_SM(EF_CUDA_SM90)"
	.elftype	@"ET_EXEC"


//--------------------- .nv.info                  --------------------------
	.section	.nv.info,"",@"SHT_CUDA_INFO"
	.align	4


	//----- nvinfo : EIATTR_REGCOUNT
	.align		4
        /*0000*/ 	.byte	0x04, 0x2f
        /*0002*/ 	.short	(.L_3 - .L_2)
	.align		4
.L_2:
        /*0004*/ 	.word	index@(triton_poi_fused__native_batch_norm_legit_no_training_convolution_relu_0)
        /*0008*/ 	.word	0x0000001a


	//----- nvinfo : EIATTR_MIN_STACK_SIZE
	.align		4
.L_3:
        /*000c*/ 	.byte	0x04, 0x12
        /*000e*/ 	.short	(.L_5 - .L_4)
	.align		4
.L_4:
        /*0010*/ 	.word	index@(triton_poi_fused__native_batch_norm_legit_no_training_convolution_relu_0)
        /*0014*/ 	.word	0x00000000


	//----- nvinfo : EIATTR_FRAME_SIZE
	.align		4
.L_5:
        /*0018*/ 	.byte	0x04, 0x11
        /*001a*/ 	.short	(.L_7 - .L_6)
	.align		4
.L_6:
        /*001c*/ 	.word	index@(triton_poi_fused__native_batch_norm_legit_no_training_convolution_relu_0)
        /*0020*/ 	.word	0x00000000


	//----- nvinfo : EIATTR_MIN_STACK_SIZE
	.align		4
.L_7:
        /*0024*/ 	.byte	0x04, 0x12
        /*0026*/ 	.short	(.L_9 - .L_8)
	.align		4
.L_8:
        /*0028*/ 	.word	index@(triton_poi_fused__native_batch_norm_legit_no_training_convolution_relu_0)
        /*002c*/ 	.word	0x00000000
.L_9:


//--------------------- .nv.info.triton_poi_fused__native_batch_norm_legit_no_training_convolution_relu_0 --------------------------
	.section	.nv.info.triton_poi_fused__native_batch_norm_legit_no_training_convolution_relu_0,"",@"SHT_CUDA_INFO"
	.sectionflags	@""
	.align	4


	//----- nvinfo : EIATTR_CUDA_API_VERSION
	.align		4
        /*0000*/ 	.byte	0x04, 0x37
        /*0002*/ 	.short	(.L_11 - .L_10)
.L_10:
        /*0004*/ 	.word	0x0000007c


	//----- nvinfo : EIATTR_KPARAM_INFO
	.align		4
.L_11:
        /*0008*/ 	.byte	0x04, 0x17
        /*000a*/ 	.short	(.L_13 - .L_12)
.L_12:
        /*000c*/ 	.word	0x00000000
        /*0010*/ 	.short	0x0007
        /*0012*/ 	.short	0x0038
        /*0014*/ 	.byte	0x00, 0xf0, 0x11, 0x00


	//----- nvinfo : EIATTR_KPARAM_INFO
	.align		4
.L_13:
        /*0018*/ 	.byte	0x04, 0x17
        /*001a*/ 	.short	(.L_15 - .L_14)
.L_14:
        /*001c*/ 	.word	0x00000000
        /*0020*/ 	.short	0x0006
        /*0022*/ 	.short	0x0030
        /*0024*/ 	.byte	0x00, 0xf4, 0x21, 0x00


	//----- nvinfo : EIATTR_KPARAM_INFO
	.align		4
.L_15:
        /*0028*/ 	.byte	0x04, 0x17
        /*002a*/ 	.short	(.L_17 - .L_16)
.L_16:
        /*002c*/ 	.word	0x00000000
        /*0030*/ 	.short	0x0005
        /*0032*/ 	.short	0x0028
        /*0034*/ 	.byte	0x00, 0xf4, 0x21, 0x00


	//----- nvinfo : EIATTR_KPARAM_INFO
	.align		4
.L_17:
        /*0038*/ 	.byte	0x04, 0x17
        /*003a*/ 	.short	(.L_19 - .L_18)
.L_18:
        /*003c*/ 	.word	0x00000000
        /*0040*/ 	.short	0x0004
        /*0042*/ 	.short	0x0020
        /*0044*/ 	.byte	0x00, 0xf4, 0x21, 0x00


	//----- nvinfo : EIATTR_KPARAM_INFO
	.align		4
.L_19:
        /*0048*/ 	.byte	0x04, 0x17
        /*004a*/ 	.short	(.L_21 - .L_20)
.L_20:
        /*004c*/ 	.word	0x00000000
        /*0050*/ 	.short	0x0003
        /*0052*/ 	.short	0x0018
        /*0054*/ 	.byte	0x00, 0xf4, 0x21, 0x00


	//----- nvinfo : EIATTR_KPARAM_INFO
	.align		4
.L_21:
        /*0058*/ 	.byte	0x04, 0x17
        /*005a*/ 	.short	(.L_23 - .L_22)
.L_22:
        /*005c*/ 	.word	0x00000000
        /*0060*/ 	.short	0x0002
        /*0062*/ 	.short	0x0010
        /*0064*/ 	.byte	0x00, 0xf4, 0x21, 0x00


	//----- nvinfo : EIATTR_KPARAM_INFO
	.align		4
.L_23:
        /*0068*/ 	.byte	0x04, 0x17
        /*006a*/ 	.short	(.L_25 - .L_24)
.L_24:
        /*006c*/ 	.word	0x00000000
        /*0070*/ 	.short	0x0001
        /*0072*/ 	.short	0x0008
        /*0074*/ 	.byte	0x00, 0xf4, 0x21, 0x00


	//----- nvinfo : EIATTR_KPARAM_INFO
	.align		4
.L_25:
        /*0078*/ 	.byte	0x04, 0x17
        /*007a*/ 	.short	(.L_27 - .L_26)
.L_26:
        /*007c*/ 	.word	0x00000000
        /*0080*/ 	.short	0x0000
        /*0082*/ 	.short	0x0000
        /*0084*/ 	.byte	0x00, 0xf4, 0x21, 0x00


	//----- nvinfo : EIATTR_SPARSE_MMA_MASK
	.align		4
.L_27:
        /*0088*/ 	.byte	0x03, 0x50
        /*008a*/ 	.short	0x0000


	//----- nvinfo : EIATTR_MAXREG_COUNT
	.align		4
        /*008c*/ 	.byte	0x03, 0x1b
        /*008e*/ 	.short	0x00ff


	//----- nvinfo : EIATTR_EXIT_INSTR_OFFSETS
	.align		4
        /*0090*/ 	.byte	0x04, 0x1c
        /*0092*/ 	.short	(.L_29 - .L_28)


	//   ....[0]....
.L_28:
        /*0094*/ 	.word	0x00000500


	//   ....[1]....
        /*0098*/ 	.word	0x00000520


	//----- nvinfo : EIATTR_REQNTID
	.align		4
.L_29:
        /*009c*/ 	.byte	0x04, 0x10
        /*009e*/ 	.short	(.L_31 - .L_30)
.L_30:
        /*00a0*/ 	.word	0x00000080
        /*00a4*/ 	.word	0x00000001
        /*00a8*/ 	.word	0x00000001


	//----- nvinfo : EIATTR_CBANK_PARAM_SIZE
	.align		4
.L_31:
        /*00ac*/ 	.byte	0x03, 0x19
        /*00ae*/ 	.short	0x003c


	//----- nvinfo : EIATTR_PARAM_CBANK
	.align		4
        /*00b0*/ 	.byte	0x04, 0x0a
        /*00b2*/ 	.short	(.L_33 - .L_32)
	.align		4
.L_32:
        /*00b4*/ 	.word	index@(.nv.constant0.triton_poi_fused__native_batch_norm_legit_no_training_convolution_relu_0)
        /*00b8*/ 	.short	0x0210
        /*00ba*/ 	.short	0x003c


	//----- nvinfo : EIATTR_SW_WAR
	.align		4
.L_33:
        /*00bc*/ 	.byte	0x04, 0x36
        /*00be*/ 	.short	(.L_35 - .L_34)
.L_34:
        /*00c0*/ 	.word	0x00000008
.L_35:


//--------------------- .nv.callgraph             --------------------------
	.section	.nv.callgraph,"",@"SHT_CUDA_CALLGRAPH"
	.align	4
	.sectionentsize	8
	.align		4
        /*0000*/ 	.word	0x00000000
	.align		4
        /*0004*/ 	.word	0xffffffff
	.align		4
        /*0008*/ 	.word	0x00000000
	.align		4
        /*000c*/ 	.word	0xfffffffe
	.align		4
        /*0010*/ 	.word	0x00000000
	.align		4
        /*0014*/ 	.word	0xfffffffd
	.align		4
        /*0018*/ 	.word	0x00000000
	.align		4
        /*001c*/ 	.word	0xfffffffc


//--------------------- .nv.constant4             --------------------------
	.section	.nv.constant4,"a",@progbits
	.align	8
	.align		8
.nv.constant4:
        /*0000*/ 	.dword	_$_str
	.align		8
        /*0008*/ 	.dword	_$_str_$_2


//--------------------- .text.triton_poi_fused__native_batch_norm_legit_no_training_convolution_relu_0 --------------------------
	.section	.text.triton_poi_fused__native_batch_norm_legit_no_training_convolution_relu_0,"ax",@progbits
	.align	128
        .global         triton_poi_fused__native_batch_norm_legit_no_training_convolution_relu_0
        .type           triton_poi_fused__native_batch_norm_legit_no_training_convolution_relu_0,@function
        .size           triton_poi_fused__native_batch_norm_legit_no_training_convolution_relu_0,(.L_x_1 - triton_poi_fused__native_batch_norm_legit_no_training_convolution_relu_0)
        .other          triton_poi_fused__native_batch_norm_legit_no_training_convolution_relu_0,@"STO_CUDA_ENTRY STV_DEFAULT"
triton_poi_fused__native_batch_norm_legit_no_training_convolution_relu_0:
.text.triton_poi_fused__native_batch_norm_legit_no_training_convolution_relu_0:
[----:B------:R-:W0:Y:S01]  /*0000*/  LDC R1, c[0x0][0x28] ;  /* 0x00000a00ff017b82 */ /* 0x000e220000000800 */
[----:B------:R-:W1:Y:S01]  /*0010*/  S2R R0, SR_TID.X ;  /* 0x0000000000007919 */ /* 0x000e620000002100 */
[----:B------:R-:W-:Y:S01]  /*0020*/  CS2R R16, SRZ ;  /* 0x0000000000107805 */ /* 0x000fe2000001ff00 */
[----:B------:R-:W-:-:S05]  /*0030*/  ULDC.64 UR4, c[0x0][0x208] ;  /* 0x0000820000047ab9 */ /* 0x000fca0000000a00 */
[----:B------:R-:W2:Y:S01]  /*0040*/  LDC.64 R14, c[0x0][0x218] ;  /* 0x00008600ff0e7b82 */ /* 0x000ea20000000a00 */
[----:B------:R-:W3:Y:S07]  /*0050*/  S2R R5, SR_CTAID.X ;  /* 0x0000000000057919 */ /* 0x000eee0000002500 */
[----:B------:R-:W4:Y:S08]  /*0060*/  LDC.64 R22, c[0x0][0x210] ;  /* 0x00008400ff167b82 */ /* 0x000f300000000a00 */
[----:B------:R-:W5:Y:S08]  /*0070*/  LDC.64 R20, c[0x0][0x220] ;  /* 0x00008800ff147b82 */ /* 0x000f700000000a00 */
[----:B------:R-:W2:Y:S01]  /*0080*/  LDC.64 R8, c[0x0][0x230] ;  /* 0x00008c00ff087b82 */ /* 0x000ea20000000a00 */
[----:B-1----:R-:W-:-:S07]  /*0090*/  SHF.L.U32 R0, R0, 0x1, RZ ;  /* 0x0000000100007819 */ /* 0x002fce00000006ff */
[----:B------:R-:W1:Y:S01]  /*00a0*/  LDC.64 R6, c[0x0][0x238] ;  /* 0x00008e00ff067b82 */ /* 0x000e620000000a00 */
[----:B---3--:R-:W-:Y:S02]  /*00b0*/  SHF.R.S32.HI R3, RZ, 0x17, R5 ;  /* 0x00000017ff037819 */ /* 0x008fe40000011405 */
[----:B------:R-:W-:Y:S02]  /*00c0*/  LOP3.LUT R0, R0, 0xfe, RZ, 0xc0, !PT ;  /* 0x000000fe00007812 */ /* 0x000fe400078ec0ff */
[----:B------:R-:W-:Y:S02]  /*00d0*/  SGXT R3, R3, 0x1 ;  /* 0x000000010303781a */ /* 0x000fe40000000200 */
[----:B------:R-:W-:Y:S02]  /*00e0*/  LEA R0, R5, R0, 0x8 ;  /* 0x0000000005007211 */ /* 0x000fe400078e40ff */
[----:B------:R-:W3:Y:S02]  /*00f0*/  LDC.64 R4, c[0x0][0x228] ;  /* 0x00008a00ff047b82 */ /* 0x000ee40000000a00 */
[----:B------:R-:W-:-:S02]  /*0100*/  LEA.HI R3, R3, R0, RZ, 0x6 ;  /* 0x0000000003037211 */ /* 0x000fc400078f30ff */
[----:B------:R-:W-:Y:S02]  /*0110*/  ISETP.GE.AND P0, PT, R0, 0x400, PT ;  /* 0x000004000000780c */ /* 0x000fe40003f06270 */
[----:B------:R-:W-:-:S04]  /*0120*/  SHF.R.S32.HI R3, RZ, 0x6, R3 ;  /* 0x00000006ff037819 */ /* 0x000fc80000011403 */
[----:B------:R-:W-:-:S04]  /*0130*/  LEA.HI R2, R3, R3, RZ, 0x2 ;  /* 0x0000000303027211 */ /* 0x000fc800078f10ff */
[----:B------:R-:W-:-:S04]  /*0140*/  LOP3.LUT R2, R2, 0xfffffffc, RZ, 0xc0, !PT ;  /* 0xfffffffc02027812 */ /* 0x000fc800078ec0ff */
[----:B------:R-:W-:-:S05]  /*0150*/  IADD3 R19, R3, -R2, RZ ;  /* 0x8000000203137210 */ /* 0x000fca0007ffe0ff */
[----:B---3--:R-:W-:-:S05]  /*0160*/  IMAD.WIDE R4, R19, 0x4, R4 ;  /* 0x0000000413047825 */ /* 0x008fca00078e0204 */
[----:B------:R-:W3:Y:S04]  /*0170*/  @!P0 LDG.E.EL R16, desc[UR4][R4.64] ;  /* 0x0000000404108981 */ /* 0x000ee8000c2e1900 */
[----:B------:R4:W3:Y:S01]  /*0180*/  @!P0 LDG.E.EL R17, desc[UR4][R4.64] ;  /* 0x0000000404118981 */ /* 0x0008e2000c2e1900 */
[----:B------:R-:W-:Y:S02]  /*0190*/  CS2R R12, SRZ ;  /* 0x00000000000c7805 */ /* 0x000fe4000001ff00 */
[----:B------:R-:W-:Y:S02]  /*01a0*/  CS2R R10, SRZ ;  /* 0x00000000000a7805 */ /* 0x000fe4000001ff00 */
[----:B------:R-:W-:Y:S01]  /*01b0*/  CS2R R2, SRZ ;  /* 0x0000000000027805 */ /* 0x000fe2000001ff00 */
[----:B--2---:R-:W-:-:S05]  /*01c0*/  IMAD.WIDE R14, R19, 0x4, R14 ;  /* 0x00000004130e7825 */ /* 0x004fca00078e020e */
[----:B------:R-:W2:Y:S01]  /*01d0*/  @!P0 LDG.E.EL R13, desc[UR4][R14.64] ;  /* 0x000000040e0d8981 */ /* 0x000ea2000c2e1900 */
[----:B----4-:R-:W-:-:S03]  /*01e0*/  IMAD.WIDE R4, R0, 0x4, R22 ;  /* 0x0000000400047825 */ /* 0x010fc600078e0216 */
[----:B------:R-:W4:Y:S01]  /*01f0*/  @!P0 LDG.E.EL R10, desc[UR4][R14.64] ;  /* 0x000000040e0a8981 */ /* 0x000f22000c2e1900 */
[----:B-----5:R-:W-:-:S03]  /*0200*/  IMAD.WIDE R22, R19, 0x4, R20 ;  /* 0x0000000413167825 */ /* 0x020fc600078e0214 */
[----:B------:R-:W2:Y:S01]  /*0210*/  @!P0 LDG.E.64 R2, desc[UR4][R4.64] ;  /* 0x0000000404028981 */ /* 0x000ea2000c1e1b00 */
[C---:B0-----:R-:W-:Y:S01]  /*0220*/  IMAD.WIDE R8, R19.reuse, 0x4, R8 ;  /* 0x0000000413087825 */ /* 0x041fe200078e0208 */
[----:B------:R-:W-:Y:S02]  /*0230*/  CS2R R20, SRZ ;  /* 0x0000000000147805 */ /* 0x000fe4000001ff00 */
[----:B------:R-:W5:Y:S01]  /*0240*/  @!P0 LDG.E.EL R11, desc[UR4][R22.64] ;  /* 0x00000004160b8981 */ /* 0x000f62000c2e1900 */
[----:B-1----:R-:W-:Y:S01]  /*0250*/  IMAD.WIDE R6, R19, 0x4, R6 ;  /* 0x0000000413067825 */ /* 0x002fe200078e0206 */
[----:B------:R-:W-:Y:S02]  /*0260*/  CS2R R18, SRZ ;  /* 0x0000000000127805 */ /* 0x000fe4000001ff00 */
[----:B------:R-:W2:Y:S04]  /*0270*/  @!P0 LDG.E.EL R12, desc[UR4][R22.64] ;  /* 0x00000004160c8981 */ /* 0x000ea8000c2e1900 */
[----:B------:R-:W2:Y:S04]  /*0280*/  @!P0 LDG.E.EL R20, desc[UR4][R8.64] ;  /* 0x0000000408148981 */ /* 0x000ea8000c2e1900 */
[----:B------:R0:W2:Y:S04]  /*0290*/  @!P0 LDG.E.EL R21, desc[UR4][R8.64] ;  /* 0x0000000408158981 */ /* 0x0000a8000c2e1900 */
[----:B------:R-:W2:Y:S04]  /*02a0*/  @!P0 LDG.E.EL R19, desc[UR4][R6.64] ;  /* 0x0000000406138981 */ /* 0x000ea8000c2e1900 */
[----:B------:R1:W2:Y:S01]  /*02b0*/  @!P0 LDG.E.EL R18, desc[UR4][R6.64] ;  /* 0x0000000406128981 */ /* 0x0002a2000c2e1900 */
[----:B0-----:R-:W-:Y:S01]  /*02c0*/  HFMA2.MMA R8, -RZ, RZ, 1.625, 0 ;  /* 0x3e800000ff087435 */ /* 0x001fe200000001ff */
[----:B-1----:R-:W0:Y:S02]  /*02d0*/  LDC.64 R6, c[0x0][0x240] ;  /* 0x00009000ff067b82 */ /* 0x002e240000000a00 */
[----:B0-----:R-:W-:-:S04]  /*02e0*/  IMAD.WIDE R6, R0, 0x4, R6 ;  /* 0x0000000400067825 */ /* 0x001fc800078e0206 */
[----:B---3--:R-:W-:Y:S01]  /*02f0*/  FADD R16, R16, 9.9999997473787516356e-06 ;  /* 0x3727c5ac10107421 */ /* 0x008fe20000000000 */
[----:B------:R-:W-:-:S03]  /*0300*/  FADD R17, R17, 9.9999997473787516356e-06 ;  /* 0x3727c5ac11117421 */ /* 0x000fc60000000000 */
[----:B------:R-:W0:Y:S08]  /*0310*/  MUFU.SQRT R14, R16 ;  /* 0x00000010000e7308 */ /* 0x000e300000002000 */
[----:B------:R-:W1:Y:S01]  /*0320*/  MUFU.SQRT R15, R17 ;  /* 0x00000011000f7308 */ /* 0x000e620000002000 */
[C---:B0-----:R-:W-:Y:S02]  /*0330*/  FSETP.GT.AND P1, PT, R14.reuse, 8.50705917302346158658e+37, PT ;  /* 0x7e8000000e00780b */ /* 0x041fe40003f24000 */
[----:B------:R-:W-:-:S02]  /*0340*/  FSETP.GEU.AND P3, PT, R14, 1.175494350822287508e-38, PT ;  /* 0x008000000e00780b */ /* 0x000fc40003f6e000 */
[C---:B-1----:R-:W-:Y:S02]  /*0350*/  FSETP.GT.AND P2, PT, R15.reuse, 8.50705917302346158658e+37, PT ;  /* 0x7e8000000f00780b */ /* 0x042fe40003f44000 */
[----:B------:R-:W-:-:S07]  /*0360*/  FSETP.GEU.AND P4, PT, R15, 1.175494350822287508e-38, PT ;  /* 0x008000000f00780b */ /* 0x000fce0003f8e000 */
[----:B------:R-:W-:-:S04]  /*0370*/  @P1 FMUL R14, R14, 0.25 ;  /* 0x3e8000000e0e1820 */ /* 0x000fc80000400000 */
[----:B------:R-:W-:Y:S01]  /*0380*/  @!P3 FMUL R14, R14, 16777216 ;  /* 0x4b8000000e0eb820 */ /* 0x000fe20000400000 */
[----:B------:R-:W-:-:S04]  /*0390*/  @P2 FMUL R15, R15, 0.25 ;  /* 0x3e8000000f0f2820 */ /* 0x000fc80000400000 */
[----:B------:R-:W-:Y:S01]  /*03a0*/  @!P4 FMUL R15, R15, 16777216 ;  /* 0x4b8000000f0fc820 */ /* 0x000fe20000400000 */
[----:B------:R-:W0:Y:S01]  /*03b0*/  MUFU.RCP R14, R14 ;  /* 0x0000000e000e7308 */ /* 0x000e220000001000 */
[----:B------:R-:W-:-:S07]  /*03c0*/  FSEL R9, R8, 1, P1 ;  /* 0x3f80000008097808 */ /* 0x000fce0000800000 */
[----:B------:R-:W1:Y:S01]  /*03d0*/  MUFU.RCP R15, R15 ;  /* 0x0000000f000f7308 */ /* 0x000e620000001000 */
[----:B------:R-:W-:Y:S01]  /*03e0*/  FSEL R8, R8, 1, P2 ;  /* 0x3f80000008087808 */ /* 0x000fe20001000000 */
[----:B------:R-:W-:Y:S01]  /*03f0*/  @!P3 FMUL R9, R9, 16777216 ;  /* 0x4b8000000909b820 */ /* 0x000fe20000400000 */
[----:B--2---:R-:W-:Y:S01]  /*0400*/  FADD R2, R13, R2 ;  /* 0x000000020d027221 */ /* 0x004fe20000000000 */
[----:B----4-:R-:W-:Y:S02]  /*0410*/  FADD R3, R10, R3 ;  /* 0x000000030a037221 */ /* 0x010fe40000000000 */
[----:B------:R-:W-:Y:S01]  /*0420*/  @!P4 FMUL R8, R8, 16777216 ;  /* 0x4b8000000808c820 */ /* 0x000fe20000400000 */
[----:B0-----:R-:W-:Y:S01]  /*0430*/  FMUL R14, R14, R9 ;  /* 0x000000090e0e7220 */ /* 0x001fe20000400000 */
[----:B-----5:R-:W-:Y:S01]  /*0440*/  FADD R11, R2, -R11 ;  /* 0x8000000b020b7221 */ /* 0x020fe20000000000 */
[----:B------:R-:W-:Y:S01]  /*0450*/  FADD R12, R3, -R12 ;  /* 0x8000000c030c7221 */ /* 0x000fe20000000000 */
[----:B-1----:R-:W-:-:S02]  /*0460*/  FMUL R9, R15, R8 ;  /* 0x000000080f097220 */ /* 0x002fc40000400000 */
[----:B------:R-:W-:Y:S02]  /*0470*/  FMUL R14, R11, R14 ;  /* 0x0000000e0b0e7220 */ /* 0x000fe40000400000 */
[----:B------:R-:W-:Y:S02]  /*0480*/  FMUL R9, R12, R9 ;  /* 0x000000090c097220 */ /* 0x000fe40000400000 */
[----:B------:R-:W-:Y:S02]  /*0490*/  FFMA R14, R14, R20, R19 ;  /* 0x000000140e0e7223 */ /* 0x000fe40000000013 */
[----:B------:R-:W-:Y:S01]  /*04a0*/  FFMA R9, R9, R21, R18 ;  /* 0x0000001509097223 */ /* 0x000fe20000000012 */
[----:B------:R0:W-:Y:S02]  /*04b0*/  @!P0 STG.E.64 desc[UR4][R4.64], R2 ;  /* 0x0000000204008986 */ /* 0x0001e4000c101b04 */
[----:B------:R-:W-:Y:S02]  /*04c0*/  FSETP.GEU.AND P1, PT, R14, RZ, PT ;  /* 0x000000ff0e00720b */ /* 0x000fe40003f2e000 */
[----:B------:R-:W-:-:S02]  /*04d0*/  FSETP.GEU.AND P2, PT, R9, RZ, PT ;  /* 0x000000ff0900720b */ /* 0x000fc40003f4e000 */
[----:B------:R-:W-:Y:S02]  /*04e0*/  FSEL R8, R14, RZ, P1 ;  /* 0x000000ff0e087208 */ /* 0x000fe40000800000 */
[----:B------:R-:W-:Y:S01]  /*04f0*/  FSEL R9, R9, RZ, P2 ;  /* 0x000000ff09097208 */ /* 0x000fe20001000000 */
[----:B0-----:R-:W-:Y:S08]  /*0500*/  @P0 EXIT ;  /* 0x000000000000094d */ /* 0x001ff00003800000 */
[----:B------:R-:W-:Y:S01]  /*0510*/  STG.E.64 desc[UR4][R6.64], R8 ;  /* 0x0000000806007986 */ /* 0x000fe2000c101b04 */
[----:B------:R-:W-:Y:S05]  /*0520*/  EXIT ;  /* 0x000000000000794d */ /* 0x000fea0003800000 */
.L_x_0:
[----:B------:R-:W-:-:S00]  /*0530*/  BRA `(.L_x_0) ;  /* 0xfffffffc00fc7947 */ /* 0x000fc0000383ffff */
[----:B------:R-:W-:-:S00]  /*0540*/  NOP ;  /* 0x0000000000007918 */ /* 0x000fc00000000000 */
        /* <DEDUP_REMOVED lines=11> */
.L_x_1:


//--------------------- .nv.global.init           --------------------------
	.section	.nv.global.init,"aw",@progbits
.nv.global.init:
	.type		_$_str,@object
	.size		_$_str,(_$_str_$_2 - _$_str)
_$_str:
        /*0000*/ 	.byte	0x5f, 0x5f, 0x43, 0x55, 0x44, 0x41, 0x5f, 0x46, 0x54, 0x5a, 0x00
	.type		_$_str_$_2,@object
	.size		_$_str_$_2,(.L_1 - _$_str_$_2)
_$_str_$_2:
        /*000b*/ 	.byte	0x5f, 0x5f, 0x43, 0x55, 0x44, 0x41, 0x5f, 0x50, 0x52, 0x45, 0x43, 0x5f, 0x53, 0x51, 0x52, 0x54
        /*001b*/ 	.byte	0x00
.L_1:


//--------------------- .nv.constant0.triton_poi_fused__native_batch_norm_legit_no_training_convolution_relu_0 --------------------------
	.section	.nv.constant0.triton_poi_fused__native_batch_norm_legit_no_training_convolution_relu_0,"a",@progbits
	.sectionflags	@""
	.align	4
.nv.constant0.triton_poi_fused__native_batch_norm_legit_no_training_convolution_relu_0:
	.zero		588
